//
// Generated by NVIDIA NVVM Compiler
//
// Compiler Build ID: CL-36424714
// Cuda compilation tools, release 13.0, V13.0.88
// Based on NVVM 20.0.0
//

.version 9.0
.target sm_100
.address_size 64

	// .globl	_Z10ninePoint1N6thrust24THRUST_300001_SM_1000_NS10device_ptrIKfEENS1_IfEEi
.global .align 1 .b8 _ZN34_INTERNAL_90d5b786_4_k_cu_e5dc013b4cuda3std3__45__cpo5beginE[1];
.global .align 1 .b8 _ZN34_INTERNAL_90d5b786_4_k_cu_e5dc013b4cuda3std3__45__cpo3endE[1];
.global .align 1 .b8 _ZN34_INTERNAL_90d5b786_4_k_cu_e5dc013b4cuda3std3__45__cpo6cbeginE[1];
.global .align 1 .b8 _ZN34_INTERNAL_90d5b786_4_k_cu_e5dc013b4cuda3std3__45__cpo4cendE[1];
.global .align 1 .b8 _ZN34_INTERNAL_90d5b786_4_k_cu_e5dc013b4cuda3std3__45__cpo6rbeginE[1];
.global .align 1 .b8 _ZN34_INTERNAL_90d5b786_4_k_cu_e5dc013b4cuda3std3__45__cpo4rendE[1];
.global .align 1 .b8 _ZN34_INTERNAL_90d5b786_4_k_cu_e5dc013b4cuda3std3__45__cpo7crbeginE[1];
.global .align 1 .b8 _ZN34_INTERNAL_90d5b786_4_k_cu_e5dc013b4cuda3std3__45__cpo5crendE[1];
.global .align 1 .b8 _ZN34_INTERNAL_90d5b786_4_k_cu_e5dc013b4cuda3std3__436_GLOBAL__N__90d5b786_4_k_cu_e5dc013b6ignoreE[1];
.global .align 1 .b8 _ZN34_INTERNAL_90d5b786_4_k_cu_e5dc013b4cuda3std3__419piecewise_constructE[1];
.global .align 1 .b8 _ZN34_INTERNAL_90d5b786_4_k_cu_e5dc013b4cuda3std3__48in_placeE[1];
.global .align 1 .b8 _ZN34_INTERNAL_90d5b786_4_k_cu_e5dc013b4cuda3std3__420unreachable_sentinelE[1];
.global .align 1 .b8 _ZN34_INTERNAL_90d5b786_4_k_cu_e5dc013b4cuda3std3__47nulloptE[1];
.global .align 1 .b8 _ZN34_INTERNAL_90d5b786_4_k_cu_e5dc013b4cuda3std3__48unexpectE[1];
.global .align 1 .b8 _ZN34_INTERNAL_90d5b786_4_k_cu_e5dc013b4cuda3std6ranges3__45__cpo4swapE[1];
.global .align 1 .b8 _ZN34_INTERNAL_90d5b786_4_k_cu_e5dc013b4cuda3std6ranges3__45__cpo9iter_moveE[1];
.global .align 1 .b8 _ZN34_INTERNAL_90d5b786_4_k_cu_e5dc013b4cuda3std6ranges3__45__cpo5beginE[1];
.global .align 1 .b8 _ZN34_INTERNAL_90d5b786_4_k_cu_e5dc013b4cuda3std6ranges3__45__cpo3endE[1];
.global .align 1 .b8 _ZN34_INTERNAL_90d5b786_4_k_cu_e5dc013b4cuda3std6ranges3__45__cpo6cbeginE[1];
.global .align 1 .b8 _ZN34_INTERNAL_90d5b786_4_k_cu_e5dc013b4cuda3std6ranges3__45__cpo4cendE[1];
.global .align 1 .b8 _ZN34_INTERNAL_90d5b786_4_k_cu_e5dc013b4cuda3std6ranges3__45__cpo7advanceE[1];
.global .align 1 .b8 _ZN34_INTERNAL_90d5b786_4_k_cu_e5dc013b4cuda3std6ranges3__45__cpo9iter_swapE[1];
.global .align 1 .b8 _ZN34_INTERNAL_90d5b786_4_k_cu_e5dc013b4cuda3std6ranges3__45__cpo4nextE[1];
.global .align 1 .b8 _ZN34_INTERNAL_90d5b786_4_k_cu_e5dc013b4cuda3std6ranges3__45__cpo4prevE[1];
.global .align 1 .b8 _ZN34_INTERNAL_90d5b786_4_k_cu_e5dc013b4cuda3std6ranges3__45__cpo4dataE[1];
.global .align 1 .b8 _ZN34_INTERNAL_90d5b786_4_k_cu_e5dc013b4cuda3std6ranges3__45__cpo5cdataE[1];
.global .align 1 .b8 _ZN34_INTERNAL_90d5b786_4_k_cu_e5dc013b4cuda3std6ranges3__45__cpo4sizeE[1];
.global .align 1 .b8 _ZN34_INTERNAL_90d5b786_4_k_cu_e5dc013b4cuda3std6ranges3__45__cpo5ssizeE[1];
.global .align 1 .b8 _ZN34_INTERNAL_90d5b786_4_k_cu_e5dc013b4cuda3std6ranges3__45__cpo8distanceE[1];
.global .align 1 .b8 _ZN34_INTERNAL_90d5b786_4_k_cu_e5dc013b6thrust24THRUST_300001_SM_1000_NS8cuda_cub3parE[1];
.global .align 1 .b8 _ZN34_INTERNAL_90d5b786_4_k_cu_e5dc013b6thrust24THRUST_300001_SM_1000_NS8cuda_cub10par_nosyncE[1];
.global .align 1 .b8 _ZN34_INTERNAL_90d5b786_4_k_cu_e5dc013b6thrust24THRUST_300001_SM_1000_NS6system6detail10sequential3seqE[1];
.global .align 1 .b8 _ZN34_INTERNAL_90d5b786_4_k_cu_e5dc013b6thrust24THRUST_300001_SM_1000_NS12placeholders2_1E[1];
.global .align 1 .b8 _ZN34_INTERNAL_90d5b786_4_k_cu_e5dc013b6thrust24THRUST_300001_SM_1000_NS12placeholders2_2E[1];
.global .align 1 .b8 _ZN34_INTERNAL_90d5b786_4_k_cu_e5dc013b6thrust24THRUST_300001_SM_1000_NS12placeholders2_3E[1];
.global .align 1 .b8 _ZN34_INTERNAL_90d5b786_4_k_cu_e5dc013b6thrust24THRUST_300001_SM_1000_NS12placeholders2_4E[1];
.global .align 1 .b8 _ZN34_INTERNAL_90d5b786_4_k_cu_e5dc013b6thrust24THRUST_300001_SM_1000_NS12placeholders2_5E[1];
.global .align 1 .b8 _ZN34_INTERNAL_90d5b786_4_k_cu_e5dc013b6thrust24THRUST_300001_SM_1000_NS12placeholders2_6E[1];
.global .align 1 .b8 _ZN34_INTERNAL_90d5b786_4_k_cu_e5dc013b6thrust24THRUST_300001_SM_1000_NS12placeholders2_7E[1];
.global .align 1 .b8 _ZN34_INTERNAL_90d5b786_4_k_cu_e5dc013b6thrust24THRUST_300001_SM_1000_NS12placeholders2_8E[1];
.global .align 1 .b8 _ZN34_INTERNAL_90d5b786_4_k_cu_e5dc013b6thrust24THRUST_300001_SM_1000_NS12placeholders2_9E[1];
.global .align 1 .b8 _ZN34_INTERNAL_90d5b786_4_k_cu_e5dc013b6thrust24THRUST_300001_SM_1000_NS12placeholders3_10E[1];
.global .align 1 .b8 _ZN34_INTERNAL_90d5b786_4_k_cu_e5dc013b6thrust24THRUST_300001_SM_1000_NS3seqE[1];

.visible .entry _Z10ninePoint1N6thrust24THRUST_300001_SM_1000_NS10device_ptrIKfEENS1_IfEEi(
	.param .align 8 .b8 _Z10ninePoint1N6thrust24THRUST_300001_SM_1000_NS10device_ptrIKfEENS1_IfEEi_param_0[8],
	.param .align 8 .b8 _Z10ninePoint1N6thrust24THRUST_300001_SM_1000_NS10device_ptrIKfEENS1_IfEEi_param_1[8],
	.param .u32 _Z10ninePoint1N6thrust24THRUST_300001_SM_1000_NS10device_ptrIKfEENS1_IfEEi_param_2
)
{
	.reg .b32 	%r<21>;
	.reg .b32 	%f<19>;
	.reg .b64 	%rd<24>;

	ld.param.u64 	%rd1, [_Z10ninePoint1N6thrust24THRUST_300001_SM_1000_NS10device_ptrIKfEENS1_IfEEi_param_1];
	ld.param.u64 	%rd2, [_Z10ninePoint1N6thrust24THRUST_300001_SM_1000_NS10device_ptrIKfEENS1_IfEEi_param_0];
	ld.param.u32 	%r1, [_Z10ninePoint1N6thrust24THRUST_300001_SM_1000_NS10device_ptrIKfEENS1_IfEEi_param_2];
	cvta.to.global.u64 	%rd3, %rd2;
	cvta.to.global.u64 	%rd4, %rd1;
	mov.u32 	%r2, %ctaid.x;
	mov.u32 	%r3, %ntid.x;
	mov.u32 	%r4, %tid.x;
	mad.lo.s32 	%r5, %r2, %r3, %r4;
	mov.u32 	%r6, %ctaid.y;
	mov.u32 	%r7, %ntid.y;
	mov.u32 	%r8, %tid.y;
	mad.lo.s32 	%r9, %r6, %r7, %r8;
	add.s32 	%r10, %r9, 2;
	mad.lo.s32 	%r11, %r1, %r10, %r5;
	add.s32 	%r12, %r11, 2;
	shl.b32 	%r13, %r1, 1;
	sub.s32 	%r14, %r12, %r13;
	mul.wide.u32 	%rd5, %r14, 4;
	add.s64 	%rd6, %rd3, %rd5;
	ld.global.f32 	%f1, [%rd6];
	sub.s32 	%r15, %r12, %r1;
	mul.wide.u32 	%rd7, %r15, 4;
	add.s64 	%rd8, %rd3, %rd7;
	ld.global.f32 	%f2, [%rd8];
	add.f32 	%f3, %f1, %f2;
	mul.wide.u32 	%rd9, %r11, 4;
	add.s64 	%rd10, %rd3, %rd9;
	ld.global.f32 	%f4, [%rd10];
	add.f32 	%f5, %f3, %f4;
	add.s32 	%r16, %r11, 1;
	mul.wide.u32 	%rd11, %r16, 4;
	add.s64 	%rd12, %rd3, %rd11;
	ld.global.f32 	%f6, [%rd12];
	add.f32 	%f7, %f5, %f6;
	mul.wide.u32 	%rd13, %r12, 4;
	add.s64 	%rd14, %rd3, %rd13;
	ld.global.f32 	%f8, [%rd14];
	add.f32 	%f9, %f7, %f8;
	add.s32 	%r17, %r11, 3;
	mul.wide.u32 	%rd15, %r17, 4;
	add.s64 	%rd16, %rd3, %rd15;
	ld.global.f32 	%f10, [%rd16];
	add.f32 	%f11, %f9, %f10;
	add.s32 	%r18, %r11, 4;
	mul.wide.u32 	%rd17, %r18, 4;
	add.s64 	%rd18, %rd3, %rd17;
	ld.global.f32 	%f12, [%rd18];
	add.f32 	%f13, %f11, %f12;
	add.s32 	%r19, %r12, %r1;
	mul.wide.u32 	%rd19, %r19, 4;
	add.s64 	%rd20, %rd3, %rd19;
	ld.global.f32 	%f14, [%rd20];
	add.f32 	%f15, %f13, %f14;
	add.s32 	%r20, %r19, %r1;
	mul.wide.u32 	%rd21, %r20, 4;
	add.s64 	%rd22, %rd3, %rd21;
	ld.global.f32 	%f16, [%rd22];
	add.f32 	%f17, %f15, %f16;
	mul.f32 	%f18, %f17, 0f3DE38E39;
	add.s64 	%rd23, %rd4, %rd13;
	st.global.f32 	[%rd23], %f18;
	ret;

}
	// .globl	_ZN3cub18CUB_300001_SM_10006detail11EmptyKernelIvEEvv
.visible .entry _ZN3cub18CUB_300001_SM_10006detail11EmptyKernelIvEEvv()
{


	ret;

}


// ===== COMPILED SASS (sm_100) =====

	.target	sm_100

	.elftype	@"ET_EXEC"


//--------------------- .note.nv.tkinfo           --------------------------
	.section	.note.nv.tkinfo,"",@"SHT_NOTE"
	.sectionflags	@"SHF_NOTE_NV_TKINFO"
	.tkinfo
        /*0018*/ 	.word	0x00000002
        /*0030*/ 	.string	""
        /*0030*/ 	.string	"ptxas"
        /*0030*/ 	.string	"Cuda compilation tools, release 13.0, V13.0.88"
        /*0030*/ 	.string	"Build cuda_13.0.r13.0/compiler.36424714_0"
        /*0030*/ 	.string	"-arch sm_100 -m 64 "



//--------------------- .note.nv.cuinfo           --------------------------
	.section	.note.nv.cuinfo,"",@"SHT_NOTE"
	.sectionflags	@"SHF_NOTE_NV_CUINFO"
        /*0018*/ 	.short	0x0002
        /*001a*/ 	.short	0x0064
        /*001c*/ 	.short	0x0082
	.zero		2


//--------------------- .nv.info                  --------------------------
	.section	.nv.info,"",@"SHT_CUDA_INFO"
	.align	4


	//----- nvinfo : EIATTR_REGCOUNT
	.align		4
        /*0000*/ 	.byte	0x04, 0x2f
        /*0002*/ 	.short	(.L_44 - .L_43)
	.align		4
.L_43:
        /*0004*/ 	.word	index@(_Z10ninePoint1N6thrust24THRUST_300001_SM_1000_NS10device_ptrIKfEENS1_IfEEi)
        /*0008*/ 	.word	0x0000001a


	//----- nvinfo : EIATTR_FRAME_SIZE
	.align		4
.L_44:
        /*000c*/ 	.byte	0x04, 0x11
        /*000e*/ 	.short	(.L_46 - .L_45)
	.align		4
.L_45:
        /*0010*/ 	.word	index@(_Z10ninePoint1N6thrust24THRUST_300001_SM_1000_NS10device_ptrIKfEENS1_IfEEi)
        /*0014*/ 	.word	0x00000000


	//----- nvinfo : EIATTR_REGCOUNT
	.align		4
.L_46:
        /*0018*/ 	.byte	0x04, 0x2f
        /*001a*/ 	.short	(.L_48 - .L_47)
	.align		4
.L_47:
        /*001c*/ 	.word	index@(_ZN3cub18CUB_300001_SM_10006detail11EmptyKernelIvEEvv)
        /*0020*/ 	.word	0x00000004


	//----- nvinfo : EIATTR_FRAME_SIZE
	.align		4
.L_48:
        /*0024*/ 	.byte	0x04, 0x11
        /*0026*/ 	.short	(.L_50 - .L_49)
	.align		4
.L_49:
        /*0028*/ 	.word	index@(_ZN3cub18CUB_300001_SM_10006detail11EmptyKernelIvEEvv)
        /*002c*/ 	.word	0x00000000


	//----- nvinfo : EIATTR_MIN_STACK_SIZE
	.align		4
.L_50:
        /*0030*/ 	.byte	0x04, 0x12
        /*0032*/ 	.short	(.L_52 - .L_51)
	.align		4
.L_51:
        /*0034*/ 	.word	index@(_ZN3cub18CUB_300001_SM_10006detail11EmptyKernelIvEEvv)
        /*0038*/ 	.word	0x00000000


	//----- nvinfo : EIATTR_MIN_STACK_SIZE
	.align		4
.L_52:
        /*003c*/ 	.byte	0x04, 0x12
        /*003e*/ 	.short	(.L_54 - .L_53)
	.align		4
.L_53:
        /*0040*/ 	.word	index@(_Z10ninePoint1N6thrust24THRUST_300001_SM_1000_NS10device_ptrIKfEENS1_IfEEi)
        /*0044*/ 	.word	0x00000000
.L_54:


//--------------------- .nv.compat                --------------------------
	.section	.nv.compat,"",@"SHT_CUDA_COMPAT_INFO"
	.align	4
        /*0000*/ 	.byte	0x02, 0x09, 0x00, 0x00, 0x02, 0x02, 0x01, 0x00, 0x02, 0x05, 0x05, 0x00, 0x03, 0x07, 0x01, 0x01
        /*0010*/ 	.byte	0x02, 0x03, 0x00, 0x00, 0x02, 0x06, 0x01, 0x00, 0x04, 0x0b, 0x08, 0x00, 0x09, 0x00, 0x00, 0x00
        /*0020*/ 	.byte	0x00, 0x00, 0x00, 0x00


//--------------------- .nv.info._ZN3cub18CUB_300001_SM_10006detail11EmptyKernelIvEEvv --------------------------
	.section	.nv.info._ZN3cub18CUB_300001_SM_10006detail11EmptyKernelIvEEvv,"",@"SHT_CUDA_INFO"
	.sectionflags	@""
	.align	4


	//----- nvinfo : EIATTR_CUDA_API_VERSION
	.align		4
        /*0000*/ 	.byte	0x04, 0x37
        /*0002*/ 	.short	(.L_56 - .L_55)
.L_55:
        /*0004*/ 	.word	0x00000082


	//----- nvinfo : EIATTR_SPARSE_MMA_MASK
	.align		4
.L_56:
        /*0008*/ 	.byte	0x03, 0x50
        /*000a*/ 	.short	0x0000


	//----- nvinfo : EIATTR_MAXREG_COUNT
	.align		4
        /*000c*/ 	.byte	0x03, 0x1b
        /*000e*/ 	.short	0x00ff


	//----- nvinfo : EIATTR_MERCURY_ISA_VERSION
	.align		4
        /*0010*/ 	.byte	0x03, 0x5f
        /*0012*/ 	.short	0x0101


	//----- nvinfo : EIATTR_VRC_CTA_INIT_COUNT
	.align		4
        /*0014*/ 	.byte	0x02, 0x4a
	.zero		1
	.zero		1


	//----- nvinfo : EIATTR_EXIT_INSTR_OFFSETS
	.align		4
        /*0018*/ 	.byte	0x04, 0x1c
        /*001a*/ 	.short	(.L_58 - .L_57)


	//   ....[0]....
.L_57:
        /*001c*/ 	.word	0x00000010


	//----- nvinfo : EIATTR_SW_WAR
	.align		4
.L_58:
        /*0020*/ 	.byte	0x04, 0x36
        /*0022*/ 	.short	(.L_60 - .L_59)
.L_59:
        /*0024*/ 	.word	0x00000008
.L_60:


//--------------------- .nv.info._Z10ninePoint1N6thrust24THRUST_300001_SM_1000_NS10device_ptrIKfEENS1_IfEEi --------------------------
	.section	.nv.info._Z10ninePoint1N6thrust24THRUST_300001_SM_1000_NS10device_ptrIKfEENS1_IfEEi,"",@"SHT_CUDA_INFO"
	.sectionflags	@""
	.align	4


	//----- nvinfo : EIATTR_CUDA_API_VERSION
	.align		4
        /*0000*/ 	.byte	0x04, 0x37
        /*0002*/ 	.short	(.L_62 - .L_61)
.L_61:
        /*0004*/ 	.word	0x00000082


	//----- nvinfo : EIATTR_KPARAM_INFO
	.align		4
.L_62:
        /*0008*/ 	.byte	0x04, 0x17
        /*000a*/ 	.short	(.L_64 - .L_63)
.L_63:
        /*000c*/ 	.word	0x00000000
        /*0010*/ 	.short	0x0002
        /*0012*/ 	.short	0x0010
        /*0014*/ 	.byte	0x00, 0xf0, 0x11, 0x00


	//----- nvinfo : EIATTR_KPARAM_INFO
	.align		4
.L_64:
        /*0018*/ 	.byte	0x04, 0x17
        /*001a*/ 	.short	(.L_66 - .L_65)
.L_65:
        /*001c*/ 	.word	0x00000000
        /*0020*/ 	.short	0x0001
        /*0022*/ 	.short	0x0008
        /*0024*/ 	.byte	0x00, 0xf0, 0x21, 0x00


	//----- nvinfo : EIATTR_KPARAM_INFO
	.align		4
.L_66:
        /*0028*/ 	.byte	0x04, 0x17
        /*002a*/ 	.short	(.L_68 - .L_67)
.L_67:
        /*002c*/ 	.word	0x00000000
        /*0030*/ 	.short	0x0000
        /*0032*/ 	.short	0x0000
        /*0034*/ 	.byte	0x00, 0xf0, 0x21, 0x00


	//----- nvinfo : EIATTR_SPARSE_MMA_MASK
	.align		4
.L_68:
        /*0038*/ 	.byte	0x03, 0x50
        /*003a*/ 	.short	0x0000


	//----- nvinfo : EIATTR_MAXREG_COUNT
	.align		4
        /*003c*/ 	.byte	0x03, 0x1b
        /*003e*/ 	.short	0x00ff


	//----- nvinfo : EIATTR_MERCURY_ISA_VERSION
	.align		4
        /*0040*/ 	.byte	0x03, 0x5f
        /*0042*/ 	.short	0x0101


	//----- nvinfo : EIATTR_VRC_CTA_INIT_COUNT
	.align		4
        /*0044*/ 	.byte	0x02, 0x4a
	.zero		1
	.zero		1


	//----- nvinfo : EIATTR_EXIT_INSTR_OFFSETS
	.align		4
        /*0048*/ 	.byte	0x04, 0x1c
        /*004a*/ 	.short	(.L_70 - .L_69)


	//   ....[0]....
.L_69:
        /*004c*/ 	.word	0x00000350


	//----- nvinfo : EIATTR_CBANK_PARAM_SIZE
	.align		4
.L_70:
        /*0050*/ 	.byte	0x03, 0x19
        /*0052*/ 	.short	0x0014


	//----- nvinfo : EIATTR_PARAM_CBANK
	.align		4
        /*0054*/ 	.byte	0x04, 0x0a
        /*0056*/ 	.short	(.L_72 - .L_71)
	.align		4
.L_71:
        /*0058*/ 	.word	index@(.nv.constant0._Z10ninePoint1N6thrust24THRUST_300001_SM_1000_NS10device_ptrIKfEENS1_IfEEi)
        /*005c*/ 	.short	0x0380
        /*005e*/ 	.short	0x0014


	//----- nvinfo : EIATTR_SW_WAR
	.align		4
.L_72:
        /*0060*/ 	.byte	0x04, 0x36
        /*0062*/ 	.short	(.L_74 - .L_73)
.L_73:
        /*0064*/ 	.word	0x00000008
.L_74:


//--------------------- .nv.callgraph             --------------------------
	.section	.nv.callgraph,"",@"SHT_CUDA_CALLGRAPH"
	.align	4
	.sectionentsize	8
	.align		4
        /*0000*/ 	.word	0x00000000
	.align		4
        /*0004*/ 	.word	0xffffffff
	.align		4
        /*0008*/ 	.word	0x00000000
	.align		4
        /*000c*/ 	.word	0xfffffffe
	.align		4
        /*0010*/ 	.word	0x00000000
	.align		4
        /*0014*/ 	.word	0xfffffffd
	.align		4
        /*0018*/ 	.word	0x00000000
	.align		4
        /*001c*/ 	.word	0xfffffffc


//--------------------- .nv.constant4             --------------------------
	.section	.nv.constant4,"a",@progbits
	.align	8
	.align		8
.nv.constant4:
        /*0000*/ 	.dword	_ZN34_INTERNAL_90d5b786_4_k_cu_e5dc013b4cuda3std3__45__cpo5beginE
	.align		8
        /*0008*/ 	.dword	_ZN34_INTERNAL_90d5b786_4_k_cu_e5dc013b4cuda3std3__45__cpo3endE
	.align		8
        /*0010*/ 	.dword	_ZN34_INTERNAL_90d5b786_4_k_cu_e5dc013b4cuda3std3__45__cpo6cbeginE
	.align		8
        /*0018*/ 	.dword	_ZN34_INTERNAL_90d5b786_4_k_cu_e5dc013b4cuda3std3__45__cpo4cendE
	.align		8
        /*0020*/ 	.dword	_ZN34_INTERNAL_90d5b786_4_k_cu_e5dc013b4cuda3std3__45__cpo6rbeginE
	.align		8
        /*0028*/ 	.dword	_ZN34_INTERNAL_90d5b786_4_k_cu_e5dc013b4cuda3std3__45__cpo4rendE
	.align		8
        /*0030*/ 	.dword	_ZN34_INTERNAL_90d5b786_4_k_cu_e5dc013b4cuda3std3__45__cpo7crbeginE
	.align		8
        /*0038*/ 	.dword	_ZN34_INTERNAL_90d5b786_4_k_cu_e5dc013b4cuda3std3__45__cpo5crendE
	.align		8
        /*0040*/ 	.dword	_ZN34_INTERNAL_90d5b786_4_k_cu_e5dc013b4cuda3std3__436_GLOBAL__N__90d5b786_4_k_cu_e5dc013b6ignoreE
	.align		8
        /*0048*/ 	.dword	_ZN34_INTERNAL_90d5b786_4_k_cu_e5dc013b4cuda3std3__419piecewise_constructE
	.align		8
        /*0050*/ 	.dword	_ZN34_INTERNAL_90d5b786_4_k_cu_e5dc013b4cuda3std3__48in_placeE
	.align		8
        /*0058*/ 	.dword	_ZN34_INTERNAL_90d5b786_4_k_cu_e5dc013b4cuda3std3__420unreachable_sentinelE
	.align		8
        /*0060*/ 	.dword	_ZN34_INTERNAL_90d5b786_4_k_cu_e5dc013b4cuda3std3__47nulloptE
	.align		8
        /*0068*/ 	.dword	_ZN34_INTERNAL_90d5b786_4_k_cu_e5dc013b4cuda3std3__48unexpectE
	.align		8
        /*0070*/ 	.dword	_ZN34_INTERNAL_90d5b786_4_k_cu_e5dc013b4cuda3std6ranges3__45__cpo4swapE
	.align		8
        /*0078*/ 	.dword	_ZN34_INTERNAL_90d5b786_4_k_cu_e5dc013b4cuda3std6ranges3__45__cpo9iter_moveE
	.align		8
        /*0080*/ 	.dword	_ZN34_INTERNAL_90d5b786_4_k_cu_e5dc013b4cuda3std6ranges3__45__cpo5beginE
	.align		8
        /*0088*/ 	.dword	_ZN34_INTERNAL_90d5b786_4_k_cu_e5dc013b4cuda3std6ranges3__45__cpo3endE
	.align		8
        /*0090*/ 	.dword	_ZN34_INTERNAL_90d5b786_4_k_cu_e5dc013b4cuda3std6ranges3__45__cpo6cbeginE
	.align		8
        /*0098*/ 	.dword	_ZN34_INTERNAL_90d5b786_4_k_cu_e5dc013b4cuda3std6ranges3__45__cpo4cendE
	.align		8
        /*00a0*/ 	.dword	_ZN34_INTERNAL_90d5b786_4_k_cu_e5dc013b4cuda3std6ranges3__45__cpo7advanceE
	.align		8
        /*00a8*/ 	.dword	_ZN34_INTERNAL_90d5b786_4_k_cu_e5dc013b4cuda3std6ranges3__45__cpo9iter_swapE
	.align		8
        /*00b0*/ 	.dword	_ZN34_INTERNAL_90d5b786_4_k_cu_e5dc013b4cuda3std6ranges3__45__cpo4nextE
	.align		8
        /*00b8*/ 	.dword	_ZN34_INTERNAL_90d5b786_4_k_cu_e5dc013b4cuda3std6ranges3__45__cpo4prevE
	.align		8
        /*00c0*/ 	.dword	_ZN34_INTERNAL_90d5b786_4_k_cu_e5dc013b4cuda3std6ranges3__45__cpo4dataE
	.align		8
        /*00c8*/ 	.dword	_ZN34_INTERNAL_90d5b786_4_k_cu_e5dc013b4cuda3std6ranges3__45__cpo5cdataE
	.align		8
        /*00d0*/ 	.dword	_ZN34_INTERNAL_90d5b786_4_k_cu_e5dc013b4cuda3std6ranges3__45__cpo4sizeE
	.align		8
        /*00d8*/ 	.dword	_ZN34_INTERNAL_90d5b786_4_k_cu_e5dc013b4cuda3std6ranges3__45__cpo5ssizeE
	.align		8
        /*00e0*/ 	.dword	_ZN34_INTERNAL_90d5b786_4_k_cu_e5dc013b4cuda3std6ranges3__45__cpo8distanceE
	.align		8
        /*00e8*/ 	.dword	_ZN34_INTERNAL_90d5b786_4_k_cu_e5dc013b6thrust24THRUST_300001_SM_1000_NS8cuda_cub3parE
	.align		8
        /*00f0*/ 	.dword	_ZN34_INTERNAL_90d5b786_4_k_cu_e5dc013b6thrust24THRUST_300001_SM_1000_NS8cuda_cub10par_nosyncE
	.align		8
        /*00f8*/ 	.dword	_ZN34_INTERNAL_90d5b786_4_k_cu_e5dc013b6thrust24THRUST_300001_SM_1000_NS6system6detail10sequential3seqE
	.align		8
        /*0100*/ 	.dword	_ZN34_INTERNAL_90d5b786_4_k_cu_e5dc013b6thrust24THRUST_300001_SM_1000_NS12placeholders2_1E
	.align		8
        /*0108*/ 	.dword	_ZN34_INTERNAL_90d5b786_4_k_cu_e5dc013b6thrust24THRUST_300001_SM_1000_NS12placeholders2_2E
	.align		8
        /*0110*/ 	.dword	_ZN34_INTERNAL_90d5b786_4_k_cu_e5dc013b6thrust24THRUST_300001_SM_1000_NS12placeholders2_3E
	.align		8
        /*0118*/ 	.dword	_ZN34_INTERNAL_90d5b786_4_k_cu_e5dc013b6thrust24THRUST_300001_SM_1000_NS12placeholders2_4E
	.align		8
        /*0120*/ 	.dword	_ZN34_INTERNAL_90d5b786_4_k_cu_e5dc013b6thrust24THRUST_300001_SM_1000_NS12placeholders2_5E
	.align		8
        /*0128*/ 	.dword	_ZN34_INTERNAL_90d5b786_4_k_cu_e5dc013b6thrust24THRUST_300001_SM_1000_NS12placeholders2_6E
	.align		8
        /*0130*/ 	.dword	_ZN34_INTERNAL_90d5b786_4_k_cu_e5dc013b6thrust24THRUST_300001_SM_1000_NS12placeholders2_7E
	.align		8
        /*0138*/ 	.dword	_ZN34_INTERNAL_90d5b786_4_k_cu_e5dc013b6thrust24THRUST_300001_SM_1000_NS12placeholders2_8E
	.align		8
        /*0140*/ 	.dword	_ZN34_INTERNAL_90d5b786_4_k_cu_e5dc013b6thrust24THRUST_300001_SM_1000_NS12placeholders2_9E
	.align		8
        /*0148*/ 	.dword	_ZN34_INTERNAL_90d5b786_4_k_cu_e5dc013b6thrust24THRUST_300001_SM_1000_NS12placeholders3_10E
	.align		8
        /*0150*/ 	.dword	_ZN34_INTERNAL_90d5b786_4_k_cu_e5dc013b6thrust24THRUST_300001_SM_1000_NS3seqE


//--------------------- .text._ZN3cub18CUB_300001_SM_10006detail11EmptyKernelIvEEvv --------------------------
	.section	.text._ZN3cub18CUB_300001_SM_10006detail11EmptyKernelIvEEvv,"ax",@progbits
	.align	128
        .global         _ZN3cub18CUB_300001_SM_10006detail11EmptyKernelIvEEvv
        .type           _ZN3cub18CUB_300001_SM_10006detail11EmptyKernelIvEEvv,@function
        .size           _ZN3cub18CUB_300001_SM_10006detail11EmptyKernelIvEEvv,(.L_x_2 - _ZN3cub18CUB_300001_SM_10006detail11EmptyKernelIvEEvv)
        .other          _ZN3cub18CUB_300001_SM_10006detail11EmptyKernelIvEEvv,@"STO_CUDA_ENTRY STV_DEFAULT"
_ZN3cub18CUB_300001_SM_10006detail11EmptyKernelIvEEvv:
.text._ZN3cub18CUB_300001_SM_10006detail11EmptyKernelIvEEvv:
[----:B------:R-:W-:Y:S01]  /*0000*/  LDC R1, c[0x0][0x37c] ;  /* 0x0000df00ff017b82 */ /* 0x000fe20000000800 */
[----:B------:R-:W-:Y:S05]  /*0010*/  EXIT ;  /* 0x000000000000794d */ /* 0x000fea0003800000 */
.L_x_0:
[----:B------:R-:W-:-:S00]  /*0020*/  BRA `(.L_x_0) ;  /* 0xfffffffc00fc7947 */ /* 0x000fc0000383ffff */
[----:B------:R-:W-:-:S00]  /*0030*/  NOP ;  /* 0x0000000000007918 */ /* 0x000fc00000000000 */
        /* <DEDUP_REMOVED lines=12> */
.L_x_2:


//--------------------- .text._Z10ninePoint1N6thrust24THRUST_300001_SM_1000_NS10device_ptrIKfEENS1_IfEEi --------------------------
	.section	.text._Z10ninePoint1N6thrust24THRUST_300001_SM_1000_NS10device_ptrIKfEENS1_IfEEi,"ax",@progbits
	.align	128
        .global         _Z10ninePoint1N6thrust24THRUST_300001_SM_1000_NS10device_ptrIKfEENS1_IfEEi
        .type           _Z10ninePoint1N6thrust24THRUST_300001_SM_1000_NS10device_ptrIKfEENS1_IfEEi,@function
        .size           _Z10ninePoint1N6thrust24THRUST_300001_SM_1000_NS10device_ptrIKfEENS1_IfEEi,(.L_x_3 - _Z10ninePoint1N6thrust24THRUST_300001_SM_1000_NS10device_ptrIKfEENS1_IfEEi)
        .other          _Z10ninePoint1N6thrust24THRUST_300001_SM_1000_NS10device_ptrIKfEENS1_IfEEi,@"STO_CUDA_ENTRY STV_DEFAULT"
_Z10ninePoint1N6thrust24THRUST_300001_SM_1000_NS10device_ptrIKfEENS1_IfEEi:
.text._Z10ninePoint1N6thrust24THRUST_300001_SM_1000_NS10device_ptrIKfEENS1_IfEEi:
[----:B------:R-:W-:Y:S01]  /*0000*/  LDC R1, c[0x0][0x37c] ;  /* 0x0000df00ff017b82 */ /* 0x000fe20000000800 */
[----:B------:R-:W0:Y:S07]  /*0010*/  S2R R3, SR_TID.Y ;  /* 0x0000000000037919 */ /* 0x000e2e0000002200 */
[----:B------:R-:W1:Y:S01]  /*0020*/  LDC R4, c[0x0][0x360] ;  /* 0x0000d800ff047b82 */ /* 0x000e620000000800 */
[----:B------:R-:W2:Y:S01]  /*0030*/  LDCU UR6, c[0x0][0x390] ;  /* 0x00007200ff0677ac */ /* 0x000ea20008000800 */
[----:B------:R-:W1:Y:S06]  /*0040*/  S2R R7, SR_TID.X ;  /* 0x0000000000077919 */ /* 0x000e6c0000002100 */
[----:B------:R-:W0:Y:S08]  /*0050*/  S2UR UR5, SR_CTAID.Y ;  /* 0x00000000000579c3 */ /* 0x000e300000002600 */
[----:B------:R-:W0:Y:S08]  /*0060*/  LDC R0, c[0x0][0x364] ;  /* 0x0000d900ff007b82 */ /* 0x000e300000000800 */
[----:B------:R-:W1:Y:S01]  /*0070*/  S2UR UR4, SR_CTAID.X ;  /* 0x00000000000479c3 */ /* 0x000e620000002500 */
[----:B0-----:R-:W-:-:S07]  /*0080*/  IMAD R0, R0, UR5, R3 ;  /* 0x0000000500007c24 */ /* 0x001fce000f8e0203 */
[----:B------:R-:W0:Y:S01]  /*0090*/  LDC.64 R2, c[0x0][0x380] ;  /* 0x0000e000ff027b82 */ /* 0x000e220000000a00 */
[----:B------:R-:W-:Y:S01]  /*00a0*/  IADD3 R5, PT, PT, R0, 0x2, RZ ;  /* 0x0000000200057810 */ /* 0x000fe20007ffe0ff */
[----:B-1----:R-:W-:Y:S01]  /*00b0*/  IMAD R0, R4, UR4, R7 ;  /* 0x0000000404007c24 */ /* 0x002fe2000f8e0207 */
[----:B------:R-:W1:Y:S03]  /*00c0*/  LDCU.64 UR4, c[0x0][0x358] ;  /* 0x00006b00ff0477ac */ /* 0x000e660008000a00 */
[----:B--2---:R-:W-:Y:S01]  /*00d0*/  IMAD R19, R5, UR6, R0 ;  /* 0x0000000605137c24 */ /* 0x004fe2000f8e0200 */
[----:B------:R-:W-:-:S04]  /*00e0*/  IADD3 R0, PT, PT, RZ, -UR6, RZ ;  /* 0x80000006ff007c10 */ /* 0x000fc8000fffe0ff */
[C---:B------:R-:W-:Y:S02]  /*00f0*/  IADD3 R5, PT, PT, R19.reuse, 0x2, RZ ;  /* 0x0000000213057810 */ /* 0x040fe40007ffe0ff */
[----:B------:R-:W-:Y:S02]  /*0100*/  IADD3 R15, PT, PT, R19, 0x1, RZ ;  /* 0x00000001130f7810 */ /* 0x000fe40007ffe0ff */
[----:B------:R-:W-:Y:S02]  /*0110*/  LEA R9, R0, R5, 0x1 ;  /* 0x0000000500097211 */ /* 0x000fe400078e08ff */
[----:B------:R-:W-:-:S03]  /*0120*/  IADD3 R11, PT, PT, R5, -UR6, RZ ;  /* 0x80000006050b7c10 */ /* 0x000fc6000fffe0ff */
[----:B0-----:R-:W-:-:S04]  /*0130*/  IMAD.WIDE.U32 R8, R9, 0x4, R2 ;  /* 0x0000000409087825 */ /* 0x001fc800078e0002 */
[--C-:B------:R-:W-:Y:S01]  /*0140*/  IMAD.WIDE.U32 R10, R11, 0x4, R2.reuse ;  /* 0x000000040b0a7825 */ /* 0x100fe200078e0002 */
[----:B-1----:R0:W2:Y:S03]  /*0150*/  LDG.E R0, desc[UR4][R8.64] ;  /* 0x0000000408007981 */ /* 0x0020a6000c1e1900 */
[C-C-:B------:R-:W-:Y:S01]  /*0160*/  IMAD.WIDE.U32 R12, R19.reuse, 0x4, R2.reuse ;  /* 0x00000004130c7825 */ /* 0x140fe200078e0002 */
[----:B------:R1:W2:Y:S01]  /*0170*/  LDG.E R7, desc[UR4][R10.64] ;  /* 0x000000040a077981 */ /* 0x0002a2000c1e1900 */
[----:B------:R-:W-:Y:S02]  /*0180*/  IADD3 R21, PT, PT, R19, 0x3, RZ ;  /* 0x0000000313157810 */ /* 0x000fe40007ffe0ff */
[--C-:B------:R-:W-:Y:S01]  /*0190*/  IMAD.WIDE.U32 R14, R15, 0x4, R2.reuse ;  /* 0x000000040f0e7825 */ /* 0x100fe200078e0002 */
[----:B------:R3:W4:Y:S03]  /*01a0*/  LDG.E R6, desc[UR4][R12.64] ;  /* 0x000000040c067981 */ /* 0x000726000c1e1900 */
[----:B------:R-:W-:Y:S01]  /*01b0*/  IMAD.WIDE.U32 R16, R5, 0x4, R2 ;  /* 0x0000000405107825 */ /* 0x000fe200078e0002 */
[----:B------:R-:W5:Y:S01]  /*01c0*/  LDG.E R4, desc[UR4][R14.64] ;  /* 0x000000040e047981 */ /* 0x000f62000c1e1900 */
[----:B------:R-:W-:-:S02]  /*01d0*/  IADD3 R23, PT, PT, R19, 0x4, RZ ;  /* 0x0000000413177810 */ /* 0x000fc40007ffe0ff */
[--C-:B------:R-:W-:Y:S01]  /*01e0*/  IMAD.WIDE.U32 R18, R21, 0x4, R2.reuse ;  /* 0x0000000415127825 */ /* 0x100fe200078e0002 */
[----:B------:R-:W-:Y:S01]  /*01f0*/  IADD3 R21, PT, PT, R5, UR6, RZ ;  /* 0x0000000605157c10 */ /* 0x000fe2000fffe0ff */
[----:B------:R-:W5:Y:S02]  /*0200*/  LDG.E R17, desc[UR4][R16.64] ;  /* 0x0000000410117981 */ /* 0x000f64000c1e1900 */
[--C-:B0-----:R-:W-:Y:S01]  /*0210*/  IMAD.WIDE.U32 R8, R23, 0x4, R2.reuse ;  /* 0x0000000417087825 */ /* 0x101fe200078e0002 */
[C---:B------:R-:W-:Y:S01]  /*0220*/  IADD3 R23, PT, PT, R21.reuse, UR6, RZ ;  /* 0x0000000615177c10 */ /* 0x040fe2000fffe0ff */
[----:B------:R-:W5:Y:S02]  /*0230*/  LDG.E R19, desc[UR4][R18.64] ;  /* 0x0000000412137981 */ /* 0x000f64000c1e1900 */
[--C-:B-1----:R-:W-:Y:S02]  /*0240*/  IMAD.WIDE.U32 R10, R21, 0x4, R2.reuse ;  /* 0x00000004150a7825 */ /* 0x102fe400078e0002 */
[----:B------:R-:W5:Y:S02]  /*0250*/  LDG.E R9, desc[UR4][R8.64] ;  /* 0x0000000408097981 */ /* 0x000f64000c1e1900 */
[----:B---3--:R-:W-:-:S02]  /*0260*/  IMAD.WIDE.U32 R12, R23, 0x4, R2 ;  /* 0x00000004170c7825 */ /* 0x008fc400078e0002 */
[----:B------:R-:W3:Y:S01]  /*0270*/  LDG.E R11, desc[UR4][R10.64] ;  /* 0x000000040a0b7981 */ /* 0x000ee2000c1e1900 */
[----:B------:R-:W0:Y:S03]  /*0280*/  LDC.64 R2, c[0x0][0x388] ;  /* 0x0000e200ff027b82 */ /* 0x000e260000000a00 */
[----:B------:R-:W3:Y:S01]  /*0290*/  LDG.E R13, desc[UR4][R12.64] ;  /* 0x000000040c0d7981 */ /* 0x000ee2000c1e1900 */
[----:B0-----:R-:W-:-:S04]  /*02a0*/  IMAD.WIDE.U32 R2, R5, 0x4, R2 ;  /* 0x0000000405027825 */ /* 0x001fc800078e0002 */
[----:B--2---:R-:W-:-:S04]  /*02b0*/  FADD R7, R0, R7 ;  /* 0x0000000700077221 */ /* 0x004fc80000000000 */
[----:B----4-:R-:W-:-:S04]  /*02c0*/  FADD R7, R7, R6 ;  /* 0x0000000607077221 */ /* 0x010fc80000000000 */
[----:B-----5:R-:W-:-:S04]  /*02d0*/  FADD R4, R7, R4 ;  /* 0x0000000407047221 */ /* 0x020fc80000000000 */
[----:B------:R-:W-:-:S04]  /*02e0*/  FADD R4, R4, R17 ;  /* 0x0000001104047221 */ /* 0x000fc80000000000 */
[----:B------:R-:W-:-:S04]  /*02f0*/  FADD R4, R4, R19 ;  /* 0x0000001304047221 */ /* 0x000fc80000000000 */
[----:B------:R-:W-:-:S04]  /*0300*/  FADD R4, R4, R9 ;  /* 0x0000000904047221 */ /* 0x000fc80000000000 */
[----:B---3--:R-:W-:-:S04]  /*0310*/  FADD R4, R4, R11 ;  /* 0x0000000b04047221 */ /* 0x008fc80000000000 */
[----:B------:R-:W-:-:S04]  /*0320*/  FADD R4, R4, R13 ;  /* 0x0000000d04047221 */ /* 0x000fc80000000000 */
[----:B------:R-:W-:-:S05]  /*0330*/  FMUL R5, R4, 0.11111111193895339966 ;  /* 0x3de38e3904057820 */ /* 0x000fca0000400000 */
[----:B------:R-:W-:Y:S01]  /*0340*/  STG.E desc[UR4][R2.64], R5 ;  /* 0x0000000502007986 */ /* 0x000fe2000c101904 */
[----:B------:R-:W-:Y:S05]  /*0350*/  EXIT ;  /* 0x000000000000794d */ /* 0x000fea0003800000 */
.L_x_1:
        /* <DEDUP_REMOVED lines=10> */
.L_x_3:


//--------------------- .nv.shared.reserved.0     --------------------------
	.section	.nv.shared.reserved.0,"aw",@nobits
	.weak		__nv_reservedSMEM_offset_0_alias
	.size		__nv_reservedSMEM_offset_0_alias, 0, 64
	.other		__nv_reservedSMEM_offset_0_alias,@"STO_CUDA_RESERVED_SHARED STV_DEFAULT"
__nv_reservedSMEM_offset_0_alias:
	.zero		0
	.zero		64


//--------------------- .nv.global                --------------------------
	.section	.nv.global,"aw",@nobits
.nv.global:
	.type		_ZN34_INTERNAL_90d5b786_4_k_cu_e5dc013b6thrust24THRUST_300001_SM_1000_NS3seqE,@object
	.size		_ZN34_INTERNAL_90d5b786_4_k_cu_e5dc013b6thrust24THRUST_300001_SM_1000_NS3seqE,(_ZN34_INTERNAL_90d5b786_4_k_cu_e5dc013b4cuda3std3__48in_placeE - _ZN34_INTERNAL_90d5b786_4_k_cu_e5dc013b6thrust24THRUST_300001_SM_1000_NS3seqE)
_ZN34_INTERNAL_90d5b786_4_k_cu_e5dc013b6thrust24THRUST_300001_SM_1000_NS3seqE:
	.zero		1
	.type		_ZN34_INTERNAL_90d5b786_4_k_cu_e5dc013b4cuda3std3__48in_placeE,@object
	.size		_ZN34_INTERNAL_90d5b786_4_k_cu_e5dc013b4cuda3std3__48in_placeE,(_ZN34_INTERNAL_90d5b786_4_k_cu_e5dc013b4cuda3std6ranges3__45__cpo4sizeE - _ZN34_INTERNAL_90d5b786_4_k_cu_e5dc013b4cuda3std3__48in_placeE)
_ZN34_INTERNAL_90d5b786_4_k_cu_e5dc013b4cuda3std3__48in_placeE:
	.zero		1
	.type		_ZN34_INTERNAL_90d5b786_4_k_cu_e5dc013b4cuda3std6ranges3__45__cpo4sizeE,@object
	.size		_ZN34_INTERNAL_90d5b786_4_k_cu_e5dc013b4cuda3std6ranges3__45__cpo4sizeE,(_ZN34_INTERNAL_90d5b786_4_k_cu_e5dc013b6thrust24THRUST_300001_SM_1000_NS12placeholders2_3E - _ZN34_INTERNAL_90d5b786_4_k_cu_e5dc013b4cuda3std6ranges3__45__cpo4sizeE)
_ZN34_INTERNAL_90d5b786_4_k_cu_e5dc013b4cuda3std6ranges3__45__cpo4sizeE:
	.zero		1
	.type		_ZN34_INTERNAL_90d5b786_4_k_cu_e5dc013b6thrust24THRUST_300001_SM_1000_NS12placeholders2_3E,@object
	.size		_ZN34_INTERNAL_90d5b786_4_k_cu_e5dc013b6thrust24THRUST_300001_SM_1000_NS12placeholders2_3E,(_ZN34_INTERNAL_90d5b786_4_k_cu_e5dc013b4cuda3std3__45__cpo6cbeginE - _ZN34_INTERNAL_90d5b786_4_k_cu_e5dc013b6thrust24THRUST_300001_SM_1000_NS12placeholders2_3E)
_ZN34_INTERNAL_90d5b786_4_k_cu_e5dc013b6thrust24THRUST_300001_SM_1000_NS12placeholders2_3E:
	.zero		1
	.type		_ZN34_INTERNAL_90d5b786_4_k_cu_e5dc013b4cuda3std3__45__cpo6cbeginE,@object
	.size		_ZN34_INTERNAL_90d5b786_4_k_cu_e5dc013b4cuda3std3__45__cpo6cbeginE,(_ZN34_INTERNAL_90d5b786_4_k_cu_e5dc013b4cuda3std6ranges3__45__cpo6cbeginE - _ZN34_INTERNAL_90d5b786_4_k_cu_e5dc013b4cuda3std3__45__cpo6cbeginE)
_ZN34_INTERNAL_90d5b786_4_k_cu_e5dc013b4cuda3std3__45__cpo6cbeginE:
	.zero		1
	.type		_ZN34_INTERNAL_90d5b786_4_k_cu_e5dc013b4cuda3std6ranges3__45__cpo6cbeginE,@object
	.size		_ZN34_INTERNAL_90d5b786_4_k_cu_e5dc013b4cuda3std6ranges3__45__cpo6cbeginE,(_ZN34_INTERNAL_90d5b786_4_k_cu_e5dc013b6thrust24THRUST_300001_SM_1000_NS12placeholders2_7E - _ZN34_INTERNAL_90d5b786_4_k_cu_e5dc013b4cuda3std6ranges3__45__cpo6cbeginE)
_ZN34_INTERNAL_90d5b786_4_k_cu_e5dc013b4cuda3std6ranges3__45__cpo6cbeginE:
	.zero		1
	.type		_ZN34_INTERNAL_90d5b786_4_k_cu_e5dc013b6thrust24THRUST_300001_SM_1000_NS12placeholders2_7E,@object
	.size		_ZN34_INTERNAL_90d5b786_4_k_cu_e5dc013b6thrust24THRUST_300001_SM_1000_NS12placeholders2_7E,(_ZN34_INTERNAL_90d5b786_4_k_cu_e5dc013b4cuda3std3__45__cpo7crbeginE - _ZN34_INTERNAL_90d5b786_4_k_cu_e5dc013b6thrust24THRUST_300001_SM_1000_NS12placeholders2_7E)
_ZN34_INTERNAL_90d5b786_4_k_cu_e5dc013b6thrust24THRUST_300001_SM_1000_NS12placeholders2_7E:
	.zero		1
	.type		_ZN34_INTERNAL_90d5b786_4_k_cu_e5dc013b4cuda3std3__45__cpo7crbeginE,@object
	.size		_ZN34_INTERNAL_90d5b786_4_k_cu_e5dc013b4cuda3std3__45__cpo7crbeginE,(_ZN34_INTERNAL_90d5b786_4_k_cu_e5dc013b4cuda3std6ranges3__45__cpo4nextE - _ZN34_INTERNAL_90d5b786_4_k_cu_e5dc013b4cuda3std3__45__cpo7crbeginE)
_ZN34_INTERNAL_90d5b786_4_k_cu_e5dc013b4cuda3std3__45__cpo7crbeginE:
	.zero		1
	.type		_ZN34_INTERNAL_90d5b786_4_k_cu_e5dc013b4cuda3std6ranges3__45__cpo4nextE,@object
	.size		_ZN34_INTERNAL_90d5b786_4_k_cu_e5dc013b4cuda3std6ranges3__45__cpo4nextE,(_ZN34_INTERNAL_90d5b786_4_k_cu_e5dc013b4cuda3std6ranges3__45__cpo4swapE - _ZN34_INTERNAL_90d5b786_4_k_cu_e5dc013b4cuda3std6ranges3__45__cpo4nextE)
_ZN34_INTERNAL_90d5b786_4_k_cu_e5dc013b4cuda3std6ranges3__45__cpo4nextE:
	.zero		1
	.type		_ZN34_INTERNAL_90d5b786_4_k_cu_e5dc013b4cuda3std6ranges3__45__cpo4swapE,@object
	.size		_ZN34_INTERNAL_90d5b786_4_k_cu_e5dc013b4cuda3std6ranges3__45__cpo4swapE,(_ZN34_INTERNAL_90d5b786_4_k_cu_e5dc013b6thrust24THRUST_300001_SM_1000_NS8cuda_cub10par_nosyncE - _ZN34_INTERNAL_90d5b786_4_k_cu_e5dc013b4cuda3std6ranges3__45__cpo4swapE)
_ZN34_INTERNAL_90d5b786_4_k_cu_e5dc013b4cuda3std6ranges3__45__cpo4swapE:
	.zero		1
	.type		_ZN34_INTERNAL_90d5b786_4_k_cu_e5dc013b6thrust24THRUST_300001_SM_1000_NS8cuda_cub10par_nosyncE,@object
	.size		_ZN34_INTERNAL_90d5b786_4_k_cu_e5dc013b6thrust24THRUST_300001_SM_1000_NS8cuda_cub10par_nosyncE,(_ZN34_INTERNAL_90d5b786_4_k_cu_e5dc013b6thrust24THRUST_300001_SM_1000_NS12placeholders2_9E - _ZN34_INTERNAL_90d5b786_4_k_cu_e5dc013b6thrust24THRUST_300001_SM_1000_NS8cuda_cub10par_nosyncE)
_ZN34_INTERNAL_90d5b786_4_k_cu_e5dc013b6thrust24THRUST_300001_SM_1000_NS8cuda_cub10par_nosyncE:
	.zero		1
	.type		_ZN34_INTERNAL_90d5b786_4_k_cu_e5dc013b6thrust24THRUST_300001_SM_1000_NS12placeholders2_9E,@object
	.size		_ZN34_INTERNAL_90d5b786_4_k_cu_e5dc013b6thrust24THRUST_300001_SM_1000_NS12placeholders2_9E,(_ZN34_INTERNAL_90d5b786_4_k_cu_e5dc013b4cuda3std3__436_GLOBAL__N__90d5b786_4_k_cu_e5dc013b6ignoreE - _ZN34_INTERNAL_90d5b786_4_k_cu_e5dc013b6thrust24THRUST_300001_SM_1000_NS12placeholders2_9E)
_ZN34_INTERNAL_90d5b786_4_k_cu_e5dc013b6thrust24THRUST_300001_SM_1000_NS12placeholders2_9E:
	.zero		1
	.type		_ZN34_INTERNAL_90d5b786_4_k_cu_e5dc013b4cuda3std3__436_GLOBAL__N__90d5b786_4_k_cu_e5dc013b6ignoreE,@object
	.size		_ZN34_INTERNAL_90d5b786_4_k_cu_e5dc013b4cuda3std3__436_GLOBAL__N__90d5b786_4_k_cu_e5dc013b6ignoreE,(_ZN34_INTERNAL_90d5b786_4_k_cu_e5dc013b4cuda3std6ranges3__45__cpo4dataE - _ZN34_INTERNAL_90d5b786_4_k_cu_e5dc013b4cuda3std3__436_GLOBAL__N__90d5b786_4_k_cu_e5dc013b6ignoreE)
_ZN34_INTERNAL_90d5b786_4_k_cu_e5dc013b4cuda3std3__436_GLOBAL__N__90d5b786_4_k_cu_e5dc013b6ignoreE:
	.zero		1
	.type		_ZN34_INTERNAL_90d5b786_4_k_cu_e5dc013b4cuda3std6ranges3__45__cpo4dataE,@object
	.size		_ZN34_INTERNAL_90d5b786_4_k_cu_e5dc013b4cuda3std6ranges3__45__cpo4dataE,(_ZN34_INTERNAL_90d5b786_4_k_cu_e5dc013b6thrust24THRUST_300001_SM_1000_NS12placeholders2_1E - _ZN34_INTERNAL_90d5b786_4_k_cu_e5dc013b4cuda3std6ranges3__45__cpo4dataE)
_ZN34_INTERNAL_90d5b786_4_k_cu_e5dc013b4cuda3std6ranges3__45__cpo4dataE:
	.zero		1
	.type		_ZN34_INTERNAL_90d5b786_4_k_cu_e5dc013b6thrust24THRUST_300001_SM_1000_NS12placeholders2_1E,@object
	.size		_ZN34_INTERNAL_90d5b786_4_k_cu_e5dc013b6thrust24THRUST_300001_SM_1000_NS12placeholders2_1E,(_ZN34_INTERNAL_90d5b786_4_k_cu_e5dc013b4cuda3std3__45__cpo5beginE - _ZN34_INTERNAL_90d5b786_4_k_cu_e5dc013b6thrust24THRUST_300001_SM_1000_NS12placeholders2_1E)
_ZN34_INTERNAL_90d5b786_4_k_cu_e5dc013b6thrust24THRUST_300001_SM_1000_NS12placeholders2_1E:
	.zero		1
	.type		_ZN34_INTERNAL_90d5b786_4_k_cu_e5dc013b4cuda3std3__45__cpo5beginE,@object
	.size		_ZN34_INTERNAL_90d5b786_4_k_cu_e5dc013b4cuda3std3__45__cpo5beginE,(_ZN34_INTERNAL_90d5b786_4_k_cu_e5dc013b4cuda3std6ranges3__45__cpo5beginE - _ZN34_INTERNAL_90d5b786_4_k_cu_e5dc013b4cuda3std3__45__cpo5beginE)
_ZN34_INTERNAL_90d5b786_4_k_cu_e5dc013b4cuda3std3__45__cpo5beginE:
	.zero		1
	.type		_ZN34_INTERNAL_90d5b786_4_k_cu_e5dc013b4cuda3std6ranges3__45__cpo5beginE,@object
	.size		_ZN34_INTERNAL_90d5b786_4_k_cu_e5dc013b4cuda3std6ranges3__45__cpo5beginE,(_ZN34_INTERNAL_90d5b786_4_k_cu_e5dc013b6thrust24THRUST_300001_SM_1000_NS12placeholders2_5E - _ZN34_INTERNAL_90d5b786_4_k_cu_e5dc013b4cuda3std6ranges3__45__cpo5beginE)
_ZN34_INTERNAL_90d5b786_4_k_cu_e5dc013b4cuda3std6ranges3__45__cpo5beginE:
	.zero		1
	.type		_ZN34_INTERNAL_90d5b786_4_k_cu_e5dc013b6thrust24THRUST_300001_SM_1000_NS12placeholders2_5E,@object
	.size		_ZN34_INTERNAL_90d5b786_4_k_cu_e5dc013b6thrust24THRUST_300001_SM_1000_NS12placeholders2_5E,(_ZN34_INTERNAL_90d5b786_4_k_cu_e5dc013b4cuda3std3__45__cpo6rbeginE - _ZN34_INTERNAL_90d5b786_4_k_cu_e5dc013b6thrust24THRUST_300001_SM_1000_NS12placeholders2_5E)
_ZN34_INTERNAL_90d5b786_4_k_cu_e5dc013b6thrust24THRUST_300001_SM_1000_NS12placeholders2_5E:
	.zero		1
	.type		_ZN34_INTERNAL_90d5b786_4_k_cu_e5dc013b4cuda3std3__45__cpo6rbeginE,@object
	.size		_ZN34_INTERNAL_90d5b786_4_k_cu_e5dc013b4cuda3std3__45__cpo6rbeginE,(_ZN34_INTERNAL_90d5b786_4_k_cu_e5dc013b4cuda3std6ranges3__45__cpo7advanceE - _ZN34_INTERNAL_90d5b786_4_k_cu_e5dc013b4cuda3std3__45__cpo6rbeginE)
_ZN34_INTERNAL_90d5b786_4_k_cu_e5dc013b4cuda3std3__45__cpo6rbeginE:
	.zero		1
	.type		_ZN34_INTERNAL_90d5b786_4_k_cu_e5dc013b4cuda3std6ranges3__45__cpo7advanceE,@object
	.size		_ZN34_INTERNAL_90d5b786_4_k_cu_e5dc013b4cuda3std6ranges3__45__cpo7advanceE,(_ZN34_INTERNAL_90d5b786_4_k_cu_e5dc013b4cuda3std3__47nulloptE - _ZN34_INTERNAL_90d5b786_4_k_cu_e5dc013b4cuda3std6ranges3__45__cpo7advanceE)
_ZN34_INTERNAL_90d5b786_4_k_cu_e5dc013b4cuda3std6ranges3__45__cpo7advanceE:
	.zero		1
	.type		_ZN34_INTERNAL_90d5b786_4_k_cu_e5dc013b4cuda3std3__47nulloptE,@object
	.size		_ZN34_INTERNAL_90d5b786_4_k_cu_e5dc013b4cuda3std3__47nulloptE,(_ZN34_INTERNAL_90d5b786_4_k_cu_e5dc013b4cuda3std6ranges3__45__cpo8distanceE - _ZN34_INTERNAL_90d5b786_4_k_cu_e5dc013b4cuda3std3__47nulloptE)
_ZN34_INTERNAL_90d5b786_4_k_cu_e5dc013b4cuda3std3__47nulloptE:
	.zero		1
	.type		_ZN34_INTERNAL_90d5b786_4_k_cu_e5dc013b4cuda3std6ranges3__45__cpo8distanceE,@object
	.size		_ZN34_INTERNAL_90d5b786_4_k_cu_e5dc013b4cuda3std6ranges3__45__cpo8distanceE,(_ZN34_INTERNAL_90d5b786_4_k_cu_e5dc013b6thrust24THRUST_300001_SM_1000_NS12placeholders3_10E - _ZN34_INTERNAL_90d5b786_4_k_cu_e5dc013b4cuda3std6ranges3__45__cpo8distanceE)
_ZN34_INTERNAL_90d5b786_4_k_cu_e5dc013b4cuda3std6ranges3__45__cpo8distanceE:
	.zero		1
	.type		_ZN34_INTERNAL_90d5b786_4_k_cu_e5dc013b6thrust24THRUST_300001_SM_1000_NS12placeholders3_10E,@object
	.size		_ZN34_INTERNAL_90d5b786_4_k_cu_e5dc013b6thrust24THRUST_300001_SM_1000_NS12placeholders3_10E,(_ZN34_INTERNAL_90d5b786_4_k_cu_e5dc013b4cuda3std3__419piecewise_constructE - _ZN34_INTERNAL_90d5b786_4_k_cu_e5dc013b6thrust24THRUST_300001_SM_1000_NS12placeholders3_10E)
_ZN34_INTERNAL_90d5b786_4_k_cu_e5dc013b6thrust24THRUST_300001_SM_1000_NS12placeholders3_10E:
	.zero		1
	.type		_ZN34_INTERNAL_90d5b786_4_k_cu_e5dc013b4cuda3std3__419piecewise_constructE,@object
	.size		_ZN34_INTERNAL_90d5b786_4_k_cu_e5dc013b4cuda3std3__419piecewise_constructE,(_ZN34_INTERNAL_90d5b786_4_k_cu_e5dc013b4cuda3std6ranges3__45__cpo5cdataE - _ZN34_INTERNAL_90d5b786_4_k_cu_e5dc013b4cuda3std3__419piecewise_constructE)
_ZN34_INTERNAL_90d5b786_4_k_cu_e5dc013b4cuda3std3__419piecewise_constructE:
	.zero		1
	.type		_ZN34_INTERNAL_90d5b786_4_k_cu_e5dc013b4cuda3std6ranges3__45__cpo5cdataE,@object
	.size		_ZN34_INTERNAL_90d5b786_4_k_cu_e5dc013b4cuda3std6ranges3__45__cpo5cdataE,(_ZN34_INTERNAL_90d5b786_4_k_cu_e5dc013b6thrust24THRUST_300001_SM_1000_NS12placeholders2_2E - _ZN34_INTERNAL_90d5b786_4_k_cu_e5dc013b4cuda3std6ranges3__45__cpo5cdataE)
_ZN34_INTERNAL_90d5b786_4_k_cu_e5dc013b4cuda3std6ranges3__45__cpo5cdataE:
	.zero		1
	.type		_ZN34_INTERNAL_90d5b786_4_k_cu_e5dc013b6thrust24THRUST_300001_SM_1000_NS12placeholders2_2E,@object
	.size		_ZN34_INTERNAL_90d5b786_4_k_cu_e5dc013b6thrust24THRUST_300001_SM_1000_NS12placeholders2_2E,(_ZN34_INTERNAL_90d5b786_4_k_cu_e5dc013b4cuda3std3__45__cpo3endE - _ZN34_INTERNAL_90d5b786_4_k_cu_e5dc013b6thrust24THRUST_300001_SM_1000_NS12placeholders2_2E)
_ZN34_INTERNAL_90d5b786_4_k_cu_e5dc013b6thrust24THRUST_300001_SM_1000_NS12placeholders2_2E:
	.zero		1
	.type		_ZN34_INTERNAL_90d5b786_4_k_cu_e5dc013b4cuda3std3__45__cpo3endE,@object
	.size		_ZN34_INTERNAL_90d5b786_4_k_cu_e5dc013b4cuda3std3__45__cpo3endE,(_ZN34_INTERNAL_90d5b786_4_k_cu_e5dc013b4cuda3std6ranges3__45__cpo3endE - _ZN34_INTERNAL_90d5b786_4_k_cu_e5dc013b4cuda3std3__45__cpo3endE)
_ZN34_INTERNAL_90d5b786_4_k_cu_e5dc013b4cuda3std3__45__cpo3endE:
	.zero		1
	.type		_ZN34_INTERNAL_90d5b786_4_k_cu_e5dc013b4cuda3std6ranges3__45__cpo3endE,@object
	.size		_ZN34_INTERNAL_90d5b786_4_k_cu_e5dc013b4cuda3std6ranges3__45__cpo3endE,(_ZN34_INTERNAL_90d5b786_4_k_cu_e5dc013b6thrust24THRUST_300001_SM_1000_NS12placeholders2_6E - _ZN34_INTERNAL_90d5b786_4_k_cu_e5dc013b4cuda3std6ranges3__45__cpo3endE)
_ZN34_INTERNAL_90d5b786_4_k_cu_e5dc013b4cuda3std6ranges3__45__cpo3endE:
	.zero		1
	.type		_ZN34_INTERNAL_90d5b786_4_k_cu_e5dc013b6thrust24THRUST_300001_SM_1000_NS12placeholders2_6E,@object
	.size		_ZN34_INTERNAL_90d5b786_4_k_cu_e5dc013b6thrust24THRUST_300001_SM_1000_NS12placeholders2_6E,(_ZN34_INTERNAL_90d5b786_4_k_cu_e5dc013b4cuda3std3__45__cpo4rendE - _ZN34_INTERNAL_90d5b786_4_k_cu_e5dc013b6thrust24THRUST_300001_SM_1000_NS12placeholders2_6E)
_ZN34_INTERNAL_90d5b786_4_k_cu_e5dc013b6thrust24THRUST_300001_SM_1000_NS12placeholders2_6E:
	.zero		1
	.type		_ZN34_INTERNAL_90d5b786_4_k_cu_e5dc013b4cuda3std3__45__cpo4rendE,@object
	.size		_ZN34_INTERNAL_90d5b786_4_k_cu_e5dc013b4cuda3std3__45__cpo4rendE,(_ZN34_INTERNAL_90d5b786_4_k_cu_e5dc013b4cuda3std6ranges3__45__cpo9iter_swapE - _ZN34_INTERNAL_90d5b786_4_k_cu_e5dc013b4cuda3std3__45__cpo4rendE)
_ZN34_INTERNAL_90d5b786_4_k_cu_e5dc013b4cuda3std3__45__cpo4rendE:
	.zero		1
	.type		_ZN34_INTERNAL_90d5b786_4_k_cu_e5dc013b4cuda3std6ranges3__45__cpo9iter_swapE,@object
	.size		_ZN34_INTERNAL_90d5b786_4_k_cu_e5dc013b4cuda3std6ranges3__45__cpo9iter_swapE,(_ZN34_INTERNAL_90d5b786_4_k_cu_e5dc013b4cuda3std3__48unexpectE - _ZN34_INTERNAL_90d5b786_4_k_cu_e5dc013b4cuda3std6ranges3__45__cpo9iter_swapE)
_ZN34_INTERNAL_90d5b786_4_k_cu_e5dc013b4cuda3std6ranges3__45__cpo9iter_swapE:
	.zero		1
	.type		_ZN34_INTERNAL_90d5b786_4_k_cu_e5dc013b4cuda3std3__48unexpectE,@object
	.size		_ZN34_INTERNAL_90d5b786_4_k_cu_e5dc013b4cuda3std3__48unexpectE,(_ZN34_INTERNAL_90d5b786_4_k_cu_e5dc013b6thrust24THRUST_300001_SM_1000_NS8cuda_cub3parE - _ZN34_INTERNAL_90d5b786_4_k_cu_e5dc013b4cuda3std3__48unexpectE)
_ZN34_INTERNAL_90d5b786_4_k_cu_e5dc013b4cuda3std3__48unexpectE:
	.zero		1
	.type		_ZN34_INTERNAL_90d5b786_4_k_cu_e5dc013b6thrust24THRUST_300001_SM_1000_NS8cuda_cub3parE,@object
	.size		_ZN34_INTERNAL_90d5b786_4_k_cu_e5dc013b6thrust24THRUST_300001_SM_1000_NS8cuda_cub3parE,(_ZN34_INTERNAL_90d5b786_4_k_cu_e5dc013b6thrust24THRUST_300001_SM_1000_NS12placeholders2_4E - _ZN34_INTERNAL_90d5b786_4_k_cu_e5dc013b6thrust24THRUST_300001_SM_1000_NS8cuda_cub3parE)
_ZN34_INTERNAL_90d5b786_4_k_cu_e5dc013b6thrust24THRUST_300001_SM_1000_NS8cuda_cub3parE:
	.zero		1
	.type		_ZN34_INTERNAL_90d5b786_4_k_cu_e5dc013b6thrust24THRUST_300001_SM_1000_NS12placeholders2_4E,@object
	.size		_ZN34_INTERNAL_90d5b786_4_k_cu_e5dc013b6thrust24THRUST_300001_SM_1000_NS12placeholders2_4E,(_ZN34_INTERNAL_90d5b786_4_k_cu_e5dc013b4cuda3std3__45__cpo4cendE - _ZN34_INTERNAL_90d5b786_4_k_cu_e5dc013b6thrust24THRUST_300001_SM_1000_NS12placeholders2_4E)
_ZN34_INTERNAL_90d5b786_4_k_cu_e5dc013b6thrust24THRUST_300001_SM_1000_NS12placeholders2_4E:
	.zero		1
	.type		_ZN34_INTERNAL_90d5b786_4_k_cu_e5dc013b4cuda3std3__45__cpo4cendE,@object
	.size		_ZN34_INTERNAL_90d5b786_4_k_cu_e5dc013b4cuda3std3__45__cpo4cendE,(_ZN34_INTERNAL_90d5b786_4_k_cu_e5dc013b4cuda3std6ranges3__45__cpo4cendE - _ZN34_INTERNAL_90d5b786_4_k_cu_e5dc013b4cuda3std3__45__cpo4cendE)
_ZN34_INTERNAL_90d5b786_4_k_cu_e5dc013b4cuda3std3__45__cpo4cendE:
	.zero		1
	.type		_ZN34_INTERNAL_90d5b786_4_k_cu_e5dc013b4cuda3std6ranges3__45__cpo4cendE,@object
	.size		_ZN34_INTERNAL_90d5b786_4_k_cu_e5dc013b4cuda3std6ranges3__45__cpo4cendE,(_ZN34_INTERNAL_90d5b786_4_k_cu_e5dc013b4cuda3std3__420unreachable_sentinelE - _ZN34_INTERNAL_90d5b786_4_k_cu_e5dc013b4cuda3std6ranges3__45__cpo4cendE)
_ZN34_INTERNAL_90d5b786_4_k_cu_e5dc013b4cuda3std6ranges3__45__cpo4cendE:
	.zero		1
	.type		_ZN34_INTERNAL_90d5b786_4_k_cu_e5dc013b4cuda3std3__420unreachable_sentinelE,@object
	.size		_ZN34_INTERNAL_90d5b786_4_k_cu_e5dc013b4cuda3std3__420unreachable_sentinelE,(_ZN34_INTERNAL_90d5b786_4_k_cu_e5dc013b4cuda3std6ranges3__45__cpo5ssizeE - _ZN34_INTERNAL_90d5b786_4_k_cu_e5dc013b4cuda3std3__420unreachable_sentinelE)
_ZN34_INTERNAL_90d5b786_4_k_cu_e5dc013b4cuda3std3__420unreachable_sentinelE:
	.zero		1
	.type		_ZN34_INTERNAL_90d5b786_4_k_cu_e5dc013b4cuda3std6ranges3__45__cpo5ssizeE,@object
	.size		_ZN34_INTERNAL_90d5b786_4_k_cu_e5dc013b4cuda3std6ranges3__45__cpo5ssizeE,(_ZN34_INTERNAL_90d5b786_4_k_cu_e5dc013b6thrust24THRUST_300001_SM_1000_NS12placeholders2_8E - _ZN34_INTERNAL_90d5b786_4_k_cu_e5dc013b4cuda3std6ranges3__45__cpo5ssizeE)
_ZN34_INTERNAL_90d5b786_4_k_cu_e5dc013b4cuda3std6ranges3__45__cpo5ssizeE:
	.zero		1
	.type		_ZN34_INTERNAL_90d5b786_4_k_cu_e5dc013b6thrust24THRUST_300001_SM_1000_NS12placeholders2_8E,@object
	.size		_ZN34_INTERNAL_90d5b786_4_k_cu_e5dc013b6thrust24THRUST_300001_SM_1000_NS12placeholders2_8E,(_ZN34_INTERNAL_90d5b786_4_k_cu_e5dc013b4cuda3std3__45__cpo5crendE - _ZN34_INTERNAL_90d5b786_4_k_cu_e5dc013b6thrust24THRUST_300001_SM_1000_NS12placeholders2_8E)
_ZN34_INTERNAL_90d5b786_4_k_cu_e5dc013b6thrust24THRUST_300001_SM_1000_NS12placeholders2_8E:
	.zero		1
	.type		_ZN34_INTERNAL_90d5b786_4_k_cu_e5dc013b4cuda3std3__45__cpo5crendE,@object
	.size		_ZN34_INTERNAL_90d5b786_4_k_cu_e5dc013b4cuda3std3__45__cpo5crendE,(_ZN34_INTERNAL_90d5b786_4_k_cu_e5dc013b4cuda3std6ranges3__45__cpo4prevE - _ZN34_INTERNAL_90d5b786_4_k_cu_e5dc013b4cuda3std3__45__cpo5crendE)
_ZN34_INTERNAL_90d5b786_4_k_cu_e5dc013b4cuda3std3__45__cpo5crendE:
	.zero		1
	.type		_ZN34_INTERNAL_90d5b786_4_k_cu_e5dc013b4cuda3std6ranges3__45__cpo4prevE,@object
	.size		_ZN34_INTERNAL_90d5b786_4_k_cu_e5dc013b4cuda3std6ranges3__45__cpo4prevE,(_ZN34_INTERNAL_90d5b786_4_k_cu_e5dc013b4cuda3std6ranges3__45__cpo9iter_moveE - _ZN34_INTERNAL_90d5b786_4_k_cu_e5dc013b4cuda3std6ranges3__45__cpo4prevE)
_ZN34_INTERNAL_90d5b786_4_k_cu_e5dc013b4cuda3std6ranges3__45__cpo4prevE:
	.zero		1
	.type		_ZN34_INTERNAL_90d5b786_4_k_cu_e5dc013b4cuda3std6ranges3__45__cpo9iter_moveE,@object
	.size		_ZN34_INTERNAL_90d5b786_4_k_cu_e5dc013b4cuda3std6ranges3__45__cpo9iter_moveE,(_ZN34_INTERNAL_90d5b786_4_k_cu_e5dc013b6thrust24THRUST_300001_SM_1000_NS6system6detail10sequential3seqE - _ZN34_INTERNAL_90d5b786_4_k_cu_e5dc013b4cuda3std6ranges3__45__cpo9iter_moveE)
_ZN34_INTERNAL_90d5b786_4_k_cu_e5dc013b4cuda3std6ranges3__45__cpo9iter_moveE:
	.zero		1
	.type		_ZN34_INTERNAL_90d5b786_4_k_cu_e5dc013b6thrust24THRUST_300001_SM_1000_NS6system6detail10sequential3seqE,@object
	.size		_ZN34_INTERNAL_90d5b786_4_k_cu_e5dc013b6thrust24THRUST_300001_SM_1000_NS6system6detail10sequential3seqE,(.L_31 - _ZN34_INTERNAL_90d5b786_4_k_cu_e5dc013b6thrust24THRUST_300001_SM_1000_NS6system6detail10sequential3seqE)
_ZN34_INTERNAL_90d5b786_4_k_cu_e5dc013b6thrust24THRUST_300001_SM_1000_NS6system6detail10sequential3seqE:
	.zero		1
.L_31:


//--------------------- .nv.constant0._ZN3cub18CUB_300001_SM_10006detail11EmptyKernelIvEEvv --------------------------
	.section	.nv.constant0._ZN3cub18CUB_300001_SM_10006detail11EmptyKernelIvEEvv,"a",@progbits
	.sectionflags	@""
	.align	4
.nv.constant0._ZN3cub18CUB_300001_SM_10006detail11EmptyKernelIvEEvv:
	.zero		896


//--------------------- .nv.constant0._Z10ninePoint1N6thrust24THRUST_300001_SM_1000_NS10device_ptrIKfEENS1_IfEEi --------------------------
	.section	.nv.constant0._Z10ninePoint1N6thrust24THRUST_300001_SM_1000_NS10device_ptrIKfEENS1_IfEEi,"a",@progbits
	.sectionflags	@""
	.align	4
.nv.constant0._Z10ninePoint1N6thrust24THRUST_300001_SM_1000_NS10device_ptrIKfEENS1_IfEEi:
	.zero		916


//--------------------- SYMBOLS --------------------------

	.type		.nv.reservedSmem.offset0,@object
	.size		.nv.reservedSmem.offset0,0x4
